//
// Generated by NVIDIA NVVM Compiler
//
// Compiler Build ID: CL-36424714
// Cuda compilation tools, release 13.0, V13.0.88
// Based on NVVM 20.0.0
//

.version 9.0
.target sm_100
.address_size 64

	// .globl	_Z7myAdderPiS_i

.visible .entry _Z7myAdderPiS_i(
	.param .u64 .ptr .align 1 _Z7myAdderPiS_i_param_0,
	.param .u64 .ptr .align 1 _Z7myAdderPiS_i_param_1,
	.param .u32 _Z7myAdderPiS_i_param_2
)
{
	.reg .pred 	%p<2>;
	.reg .b32 	%r<9>;
	.reg .b64 	%rd<7>;

	ld.param.u64 	%rd1, [_Z7myAdderPiS_i_param_0];
	ld.param.u64 	%rd2, [_Z7myAdderPiS_i_param_1];
	ld.param.u32 	%r2, [_Z7myAdderPiS_i_param_2];
	mov.u32 	%r3, %ctaid.x;
	mov.u32 	%r4, %ntid.x;
	mov.u32 	%r5, %tid.x;
	mad.lo.s32 	%r1, %r3, %r4, %r5;
	setp.ge.s32 	%p1, %r1, %r2;
	@%p1 bra 	$L__BB0_2;
	cvta.to.global.u64 	%rd3, %rd2;
	cvta.to.global.u64 	%rd4, %rd1;
	ld.global.u32 	%r6, [%rd3];
	mul.wide.s32 	%rd5, %r1, 4;
	add.s64 	%rd6, %rd4, %rd5;
	ld.global.u32 	%r7, [%rd6];
	add.s32 	%r8, %r7, %r6;
	st.global.u32 	[%rd3], %r8;
$L__BB0_2:
	ret;

}


// ===== COMPILED SASS (sm_100) =====

	.target	sm_100

	.elftype	@"ET_EXEC"


//--------------------- .note.nv.tkinfo           --------------------------
	.section	.note.nv.tkinfo,"",@"SHT_NOTE"
	.sectionflags	@"SHF_NOTE_NV_TKINFO"
	.tkinfo
        /*0018*/ 	.word	0x00000002
        /*0030*/ 	.string	""
        /*0030*/ 	.string	"ptxas"
        /*0030*/ 	.string	"Cuda compilation tools, release 13.0, V13.0.88"
        /*0030*/ 	.string	"Build cuda_13.0.r13.0/compiler.36424714_0"
        /*0030*/ 	.string	"-arch sm_100 -m 64 "



//--------------------- .note.nv.cuinfo           --------------------------
	.section	.note.nv.cuinfo,"",@"SHT_NOTE"
	.sectionflags	@"SHF_NOTE_NV_CUINFO"
        /*0018*/ 	.short	0x0002
        /*001a*/ 	.short	0x0064
        /*001c*/ 	.short	0x0082
	.zero		2


//--------------------- .nv.info                  --------------------------
	.section	.nv.info,"",@"SHT_CUDA_INFO"
	.align	4


	//----- nvinfo : EIATTR_REGCOUNT
	.align		4
        /*0000*/ 	.byte	0x04, 0x2f
        /*0002*/ 	.short	(.L_1 - .L_0)
	.align		4
.L_0:
        /*0004*/ 	.word	index@(_Z7myAdderPiS_i)
        /*0008*/ 	.word	0x0000000a


	//----- nvinfo : EIATTR_FRAME_SIZE
	.align		4
.L_1:
        /*000c*/ 	.byte	0x04, 0x11
        /*000e*/ 	.short	(.L_3 - .L_2)
	.align		4
.L_2:
        /*0010*/ 	.word	index@(_Z7myAdderPiS_i)
        /*0014*/ 	.word	0x00000000


	//----- nvinfo : EIATTR_MIN_STACK_SIZE
	.align		4
.L_3:
        /*0018*/ 	.byte	0x04, 0x12
        /*001a*/ 	.short	(.L_5 - .L_4)
	.align		4
.L_4:
        /*001c*/ 	.word	index@(_Z7myAdderPiS_i)
        /*0020*/ 	.word	0x00000000
.L_5:


//--------------------- .nv.compat                --------------------------
	.section	.nv.compat,"",@"SHT_CUDA_COMPAT_INFO"
	.align	4
        /*0000*/ 	.byte	0x02, 0x09, 0x00, 0x00, 0x02, 0x02, 0x01, 0x00, 0x02, 0x05, 0x05, 0x00, 0x03, 0x07, 0x01, 0x01
        /*0010*/ 	.byte	0x02, 0x03, 0x00, 0x00, 0x02, 0x06, 0x01, 0x00, 0x04, 0x0b, 0x08, 0x00, 0x09, 0x00, 0x00, 0x00
        /*0020*/ 	.byte	0x00, 0x00, 0x00, 0x00


//--------------------- .nv.info._Z7myAdderPiS_i  --------------------------
	.section	.nv.info._Z7myAdderPiS_i,"",@"SHT_CUDA_INFO"
	.sectionflags	@""
	.align	4


	//----- nvinfo : EIATTR_CUDA_API_VERSION
	.align		4
        /*0000*/ 	.byte	0x04, 0x37
        /*0002*/ 	.short	(.L_7 - .L_6)
.L_6:
        /*0004*/ 	.word	0x00000082


	//----- nvinfo : EIATTR_KPARAM_INFO
	.align		4
.L_7:
        /*0008*/ 	.byte	0x04, 0x17
        /*000a*/ 	.short	(.L_9 - .L_8)
.L_8:
        /*000c*/ 	.word	0x00000000
        /*0010*/ 	.short	0x0002
        /*0012*/ 	.short	0x0010
        /*0014*/ 	.byte	0x00, 0xf0, 0x11, 0x00


	//----- nvinfo : EIATTR_KPARAM_INFO
	.align		4
.L_9:
        /*0018*/ 	.byte	0x04, 0x17
        /*001a*/ 	.short	(.L_11 - .L_10)
.L_10:
        /*001c*/ 	.word	0x00000000
        /*0020*/ 	.short	0x0001
        /*0022*/ 	.short	0x0008
        /*0024*/ 	.byte	0x00, 0xf5, 0x21, 0x00


	//----- nvinfo : EIATTR_KPARAM_INFO
	.align		4
.L_11:
        /*0028*/ 	.byte	0x04, 0x17
        /*002a*/ 	.short	(.L_13 - .L_12)
.L_12:
        /*002c*/ 	.word	0x00000000
        /*0030*/ 	.short	0x0000
        /*0032*/ 	.short	0x0000
        /*0034*/ 	.byte	0x00, 0xf5, 0x21, 0x00


	//----- nvinfo : EIATTR_SPARSE_MMA_MASK
	.align		4
.L_13:
        /*0038*/ 	.byte	0x03, 0x50
        /*003a*/ 	.short	0x0000


	//----- nvinfo : EIATTR_MAXREG_COUNT
	.align		4
        /*003c*/ 	.byte	0x03, 0x1b
        /*003e*/ 	.short	0x00ff


	//----- nvinfo : EIATTR_MERCURY_ISA_VERSION
	.align		4
        /*0040*/ 	.byte	0x03, 0x5f
        /*0042*/ 	.short	0x0101


	//----- nvinfo : EIATTR_VRC_CTA_INIT_COUNT
	.align		4
        /*0044*/ 	.byte	0x02, 0x4a
	.zero		1
	.zero		1


	//----- nvinfo : EIATTR_EXIT_INSTR_OFFSETS
	.align		4
        /*0048*/ 	.byte	0x04, 0x1c
        /*004a*/ 	.short	(.L_15 - .L_14)


	//   ....[0]....
.L_14:
        /*004c*/ 	.word	0x00000070


	//   ....[1]....
        /*0050*/ 	.word	0x00000100


	//----- nvinfo : EIATTR_CBANK_PARAM_SIZE
	.align		4
.L_15:
        /*0054*/ 	.byte	0x03, 0x19
        /*0056*/ 	.short	0x0014


	//----- nvinfo : EIATTR_PARAM_CBANK
	.align		4
        /*0058*/ 	.byte	0x04, 0x0a
        /*005a*/ 	.short	(.L_17 - .L_16)
	.align		4
.L_16:
        /*005c*/ 	.word	index@(.nv.constant0._Z7myAdderPiS_i)
        /*0060*/ 	.short	0x0380
        /*0062*/ 	.short	0x0014


	//----- nvinfo : EIATTR_SW_WAR
	.align		4
.L_17:
        /*0064*/ 	.byte	0x04, 0x36
        /*0066*/ 	.short	(.L_19 - .L_18)
.L_18:
        /*0068*/ 	.word	0x00000008
.L_19:


//--------------------- .nv.callgraph             --------------------------
	.section	.nv.callgraph,"",@"SHT_CUDA_CALLGRAPH"
	.align	4
	.sectionentsize	8
	.align		4
        /*0000*/ 	.word	0x00000000
	.align		4
        /*0004*/ 	.word	0xffffffff
	.align		4
        /*0008*/ 	.word	0x00000000
	.align		4
        /*000c*/ 	.word	0xfffffffe
	.align		4
        /*0010*/ 	.word	0x00000000
	.align		4
        /*0014*/ 	.word	0xfffffffd
	.align		4
        /*0018*/ 	.word	0x00000000
	.align		4
        /*001c*/ 	.word	0xfffffffc


//--------------------- .text._Z7myAdderPiS_i     --------------------------
	.section	.text._Z7myAdderPiS_i,"ax",@progbits
	.align	128
        .global         _Z7myAdderPiS_i
        .type           _Z7myAdderPiS_i,@function
        .size           _Z7myAdderPiS_i,(.L_x_1 - _Z7myAdderPiS_i)
        .other          _Z7myAdderPiS_i,@"STO_CUDA_ENTRY STV_DEFAULT"
_Z7myAdderPiS_i:
.text._Z7myAdderPiS_i:
[----:B------:R-:W-:Y:S01]  /*0000*/  LDC R1, c[0x0][0x37c] ;  /* 0x0000df00ff017b82 */ /* 0x000fe20000000800 */
[----:B------:R-:W0:Y:S07]  /*0010*/  S2R R0, SR_TID.X ;  /* 0x0000000000007919 */ /* 0x000e2e0000002100 */
[----:B------:R-:W0:Y:S01]  /*0020*/  S2UR UR4, SR_CTAID.X ;  /* 0x00000000000479c3 */ /* 0x000e220000002500 */
[----:B------:R-:W1:Y:S07]  /*0030*/  LDCU UR5, c[0x0][0x390] ;  /* 0x00007200ff0577ac */ /* 0x000e6e0008000800 */
[----:B------:R-:W0:Y:S02]  /*0040*/  LDC R7, c[0x0][0x360] ;  /* 0x0000d800ff077b82 */ /* 0x000e240000000800 */
[----:B0-----:R-:W-:-:S05]  /*0050*/  IMAD R7, R7, UR4, R0 ;  /* 0x0000000407077c24 */ /* 0x001fca000f8e0200 */
[----:B-1----:R-:W-:-:S13]  /*0060*/  ISETP.GE.AND P0, PT, R7, UR5, PT ;  /* 0x0000000507007c0c */ /* 0x002fda000bf06270 */
[----:B------:R-:W-:Y:S05]  /*0070*/  @P0 EXIT ;  /* 0x000000000000094d */ /* 0x000fea0003800000 */
[----:B------:R-:W0:Y:S01]  /*0080*/  LDC.64 R4, c[0x0][0x380] ;  /* 0x0000e000ff047b82 */ /* 0x000e220000000a00 */
[----:B------:R-:W1:Y:S07]  /*0090*/  LDCU.64 UR4, c[0x0][0x358] ;  /* 0x00006b00ff0477ac */ /* 0x000e6e0008000a00 */
[----:B------:R-:W2:Y:S01]  /*00a0*/  LDC.64 R2, c[0x0][0x388] ;  /* 0x0000e200ff027b82 */ /* 0x000ea20000000a00 */
[----:B0-----:R-:W-:-:S06]  /*00b0*/  IMAD.WIDE R4, R7, 0x4, R4 ;  /* 0x0000000407047825 */ /* 0x001fcc00078e0204 */
[----:B-1----:R-:W3:Y:S04]  /*00c0*/  LDG.E R5, desc[UR4][R4.64] ;  /* 0x0000000404057981 */ /* 0x002ee8000c1e1900 */
[----:B--2---:R-:W3:Y:S02]  /*00d0*/  LDG.E R0, desc[UR4][R2.64] ;  /* 0x0000000402007981 */ /* 0x004ee4000c1e1900 */
[----:B---3--:R-:W-:-:S05]  /*00e0*/  IADD3 R7, PT, PT, R0, R5, RZ ;  /* 0x0000000500077210 */ /* 0x008fca0007ffe0ff */
[----:B------:R-:W-:Y:S01]  /*00f0*/  STG.E desc[UR4][R2.64], R7 ;  /* 0x0000000702007986 */ /* 0x000fe2000c101904 */
[----:B------:R-:W-:Y:S05]  /*0100*/  EXIT ;  /* 0x000000000000794d */ /* 0x000fea0003800000 */
.L_x_0:
[----:B------:R-:W-:-:S00]  /*0110*/  BRA `(.L_x_0) ;  /* 0xfffffffc00fc7947 */ /* 0x000fc0000383ffff */
[----:B------:R-:W-:-:S00]  /*0120*/  NOP ;  /* 0x0000000000007918 */ /* 0x000fc00000000000 */
        /* <DEDUP_REMOVED lines=13> */
.L_x_1:


//--------------------- .nv.shared.reserved.0     --------------------------
	.section	.nv.shared.reserved.0,"aw",@nobits
	.weak		__nv_reservedSMEM_offset_0_alias
	.size		__nv_reservedSMEM_offset_0_alias, 0, 64
	.other		__nv_reservedSMEM_offset_0_alias,@"STO_CUDA_RESERVED_SHARED STV_DEFAULT"
__nv_reservedSMEM_offset_0_alias:
	.zero		0
	.zero		64


//--------------------- .nv.constant0._Z7myAdderPiS_i --------------------------
	.section	.nv.constant0._Z7myAdderPiS_i,"a",@progbits
	.sectionflags	@""
	.align	4
.nv.constant0._Z7myAdderPiS_i:
	.zero		916


//--------------------- SYMBOLS --------------------------

	.type		.nv.reservedSmem.offset0,@object
	.size		.nv.reservedSmem.offset0,0x4
